	.headerflags	@"EF_CUDA_TEXMODE_UNIFIED EF_CUDA_64BIT_ADDRESS EF_CUDA_ACCELERATORS EF_CUDA_SM90 EF_CUDA_VIRTUAL_SM(EF_CUDA_SM90)"
	.elftype	@"ET_EXEC"


//--------------------- .nv.info                  --------------------------
	.section	.nv.info,"",@"SHT_CUDA_INFO"
	.align	4


	//----- nvinfo : EIATTR_REGCOUNT
	.align		4
        /*0000*/ 	.byte	0x04, 0x2f
        /*0002*/ 	.short	(.L_1 - .L_0)
	.align		4
.L_0:
        /*0004*/ 	.word	index@(triton_poi_fused_max_sub_0)
        /*0008*/ 	.word	0x00000012


	//----- nvinfo : EIATTR_MIN_STACK_SIZE
	.align		4
.L_1:
        /*000c*/ 	.byte	0x04, 0x12
        /*000e*/ 	.short	(.L_3 - .L_2)
	.align		4
.L_2:
        /*0010*/ 	.word	index@(triton_poi_fused_max_sub_0)
        /*0014*/ 	.word	0x00000000


	//----- nvinfo : EIATTR_FRAME_SIZE
	.align		4
.L_3:
        /*0018*/ 	.byte	0x04, 0x11
        /*001a*/ 	.short	(.L_5 - .L_4)
	.align		4
.L_4:
        /*001c*/ 	.word	index@(triton_poi_fused_max_sub_0)
        /*0020*/ 	.word	0x00000000


	//----- nvinfo : EIATTR_MIN_STACK_SIZE
	.align		4
.L_5:
        /*0024*/ 	.byte	0x04, 0x12
        /*0026*/ 	.short	(.L_7 - .L_6)
	.align		4
.L_6:
        /*0028*/ 	.word	index@(triton_poi_fused_max_sub_0)
        /*002c*/ 	.word	0x00000000
.L_7:


//--------------------- .nv.info.triton_poi_fused_max_sub_0 --------------------------
	.section	.nv.info.triton_poi_fused_max_sub_0,"",@"SHT_CUDA_INFO"
	.sectionflags	@""
	.align	4


	//----- nvinfo : EIATTR_CUDA_API_VERSION
	.align		4
        /*0000*/ 	.byte	0x04, 0x37
        /*0002*/ 	.short	(.L_9 - .L_8)
.L_8:
        /*0004*/ 	.word	0x0000007c


	//----- nvinfo : EIATTR_KPARAM_INFO
	.align		4
.L_9:
        /*0008*/ 	.byte	0x04, 0x17
        /*000a*/ 	.short	(.L_11 - .L_10)
.L_10:
        /*000c*/ 	.word	0x00000000
        /*0010*/ 	.short	0x0002
        /*0012*/ 	.short	0x0010
        /*0014*/ 	.byte	0x00, 0xf0, 0x11, 0x00


	//----- nvinfo : EIATTR_KPARAM_INFO
	.align		4
.L_11:
        /*0018*/ 	.byte	0x04, 0x17
        /*001a*/ 	.short	(.L_13 - .L_12)
.L_12:
        /*001c*/ 	.word	0x00000000
        /*0020*/ 	.short	0x0001
        /*0022*/ 	.short	0x0008
        /*0024*/ 	.byte	0x00, 0xf4, 0x21, 0x00


	//----- nvinfo : EIATTR_KPARAM_INFO
	.align		4
.L_13:
        /*0028*/ 	.byte	0x04, 0x17
        /*002a*/ 	.short	(.L_15 - .L_14)
.L_14:
        /*002c*/ 	.word	0x00000000
        /*0030*/ 	.short	0x0000
        /*0032*/ 	.short	0x0000
        /*0034*/ 	.byte	0x00, 0xf4, 0x21, 0x00


	//----- nvinfo : EIATTR_SPARSE_MMA_MASK
	.align		4
.L_15:
        /*0038*/ 	.byte	0x03, 0x50
        /*003a*/ 	.short	0x0000


	//----- nvinfo : EIATTR_MAXREG_COUNT
	.align		4
        /*003c*/ 	.byte	0x03, 0x1b
        /*003e*/ 	.short	0x00ff


	//----- nvinfo : EIATTR_EXIT_INSTR_OFFSETS
	.align		4
        /*0040*/ 	.byte	0x04, 0x1c
        /*0042*/ 	.short	(.L_17 - .L_16)


	//   ....[0]....
.L_16:
        /*0044*/ 	.word	0x00000340


	//   ....[1]....
        /*0048*/ 	.word	0x00000360


	//----- nvinfo : EIATTR_REQNTID
	.align		4
.L_17:
        /*004c*/ 	.byte	0x04, 0x10
        /*004e*/ 	.short	(.L_19 - .L_18)
.L_18:
        /*0050*/ 	.word	0x00000080
        /*0054*/ 	.word	0x00000001
        /*0058*/ 	.word	0x00000001


	//----- nvinfo : EIATTR_CBANK_PARAM_SIZE
	.align		4
.L_19:
        /*005c*/ 	.byte	0x03, 0x19
        /*005e*/ 	.short	0x0014


	//----- nvinfo : EIATTR_PARAM_CBANK
	.align		4
        /*0060*/ 	.byte	0x04, 0x0a
        /*0062*/ 	.short	(.L_21 - .L_20)
	.align		4
.L_20:
        /*0064*/ 	.word	index@(.nv.constant0.triton_poi_fused_max_sub_0)
        /*0068*/ 	.short	0x0210
        /*006a*/ 	.short	0x0014


	//----- nvinfo : EIATTR_SW_WAR
	.align		4
.L_21:
        /*006c*/ 	.byte	0x04, 0x36
        /*006e*/ 	.short	(.L_23 - .L_22)
.L_22:
        /*0070*/ 	.word	0x00000008
.L_23:


//--------------------- .nv.callgraph             --------------------------
	.section	.nv.callgraph,"",@"SHT_CUDA_CALLGRAPH"
	.align	4
	.sectionentsize	8
	.align		4
        /*0000*/ 	.word	0x00000000
	.align		4
        /*0004*/ 	.word	0xffffffff
	.align		4
        /*0008*/ 	.word	0x00000000
	.align		4
        /*000c*/ 	.word	0xfffffffe
	.align		4
        /*0010*/ 	.word	0x00000000
	.align		4
        /*0014*/ 	.word	0xfffffffd
	.align		4
        /*0018*/ 	.word	0x00000000
	.align		4
        /*001c*/ 	.word	0xfffffffc


//--------------------- .text.triton_poi_fused_max_sub_0 --------------------------
	.section	.text.triton_poi_fused_max_sub_0,"ax",@progbits
	.align	128
        .global         triton_poi_fused_max_sub_0
        .type           triton_poi_fused_max_sub_0,@function
        .size           triton_poi_fused_max_sub_0,(.L_x_1 - triton_poi_fused_max_sub_0)
        .other          triton_poi_fused_max_sub_0,@"STO_CUDA_ENTRY STV_DEFAULT"
triton_poi_fused_max_sub_0:
.text.triton_poi_fused_max_sub_0:
[----:B------:R-:W0:Y:S01]  /*0000*/  LDC R1, c[0x0][0x28] ;  /* 0x00000a00ff017b82 */ /* 0x000e220000000800 */
[----:B------:R-:W1:Y:S07]  /*0010*/  S2R R0, SR_TID.X ;  /* 0x0000000000007919 */ /* 0x000e6e0000002100 */
[----:B------:R-:W2:Y:S01]  /*0020*/  LDC.64 R2, c[0x0][0x210] ;  /* 0x00008400ff027b82 */ /* 0x000ea20000000a00 */
[----:B------:R-:W-:Y:S01]  /*0030*/  CS2R R14, SRZ ;  /* 0x00000000000e7805 */ /* 0x000fe2000001ff00 */
[----:B------:R-:W-:Y:S01]  /*0040*/  ULDC.64 UR4, c[0x0][0x208] ;  /* 0x0000820000047ab9 */ /* 0x000fe20000000a00 */
[----:B------:R-:W3:Y:S01]  /*0050*/  S2R R7, SR_CTAID.X ;  /* 0x0000000000077919 */ /* 0x000ee20000002500 */
[----:B-1----:R-:W-:Y:S01]  /*0060*/  IMAD.SHL.U32 R0, R0, 0x2, RZ ;  /* 0x0000000200007824 */ /* 0x002fe200078e00ff */
[----:B---3--:R-:W-:-:S04]  /*0070*/  SHF.R.S32.HI R4, RZ, 0x17, R7 ;  /* 0x00000017ff047819 */ /* 0x008fc80000011407 */
[----:B------:R-:W-:Y:S02]  /*0080*/  LOP3.LUT R0, R0, 0xfe, RZ, 0xc0, !PT ;  /* 0x000000fe00007812 */ /* 0x000fe400078ec0ff */
[----:B------:R-:W-:-:S03]  /*0090*/  SGXT R4, R4, 0x1 ;  /* 0x000000010404781a */ /* 0x000fc60000000200 */
[----:B------:R-:W-:-:S05]  /*00a0*/  IMAD R7, R7, 0x100, R0 ;  /* 0x0000010007077824 */ /* 0x000fca00078e0200 */
[----:B------:R-:W-:Y:S02]  /*00b0*/  LEA.HI R4, R4, R7, RZ, 0x2 ;  /* 0x0000000704047211 */ /* 0x000fe400078f10ff */
[----:B------:R-:W-:Y:S02]  /*00c0*/  ISETP.GE.AND P0, PT, R7, 0x100, PT ;  /* 0x000001000700780c */ /* 0x000fe40003f06270 */
[----:B------:R-:W-:-:S05]  /*00d0*/  LOP3.LUT R5, R4, 0xfffffffc, RZ, 0xc0, !PT ;  /* 0xfffffffc04057812 */ /* 0x000fca00078ec0ff */
[----:B--2---:R-:W-:-:S06]  /*00e0*/  IMAD.WIDE R4, R5, 0x4, R2 ;  /* 0x0000000405047825 */ /* 0x004fcc00078e0202 */
[----:B------:R-:W2:Y:S01]  /*00f0*/  @!P0 LDG.E.EL R15, desc[UR4][R4.64] ;  /* 0x00000004040f8981 */ /* 0x000ea2000c2e1900 */
[----:B------:R-:W-:-:S03]  /*0100*/  IMAD.MOV.U32 R0, RZ, RZ, RZ ;  /* 0x000000ffff007224 */ /* 0x000fc600078e00ff */
[----:B------:R-:W3:Y:S01]  /*0110*/  @!P0 LDG.E.EL R14, desc[UR4][R4.64] ;  /* 0x00000004040e8981 */ /* 0x000ee2000c2e1900 */
[----:B------:R-:W-:Y:S01]  /*0120*/  IMAD.MOV.U32 R6, RZ, RZ, RZ ;  /* 0x000000ffff067224 */ /* 0x000fe200078e00ff */
[----:B------:R-:W-:Y:S02]  /*0130*/  CS2R R10, SRZ ;  /* 0x00000000000a7805 */ /* 0x000fe4000001ff00 */
[----:B------:R-:W4:Y:S04]  /*0140*/  @!P0 LDG.E.EL R0, desc[UR4][R4.64+0x4] ;  /* 0x0000040404008981 */ /* 0x000f28000c2e1900 */
[----:B------:R-:W5:Y:S04]  /*0150*/  @!P0 LDG.E.EL R6, desc[UR4][R4.64+0x4] ;  /* 0x0000040404068981 */ /* 0x000f68000c2e1900 */
[----:B------:R-:W5:Y:S04]  /*0160*/  @!P0 LDG.E.EL R10, desc[UR4][R4.64+0x8] ;  /* 0x00000804040a8981 */ /* 0x000f68000c2e1900 */
[----:B------:R-:W5:Y:S01]  /*0170*/  @!P0 LDG.E.EL R11, desc[UR4][R4.64+0x8] ;  /* 0x00000804040b8981 */ /* 0x000f62000c2e1900 */
[----:B------:R-:W-:-:S06]  /*0180*/  CS2R R12, SRZ ;  /* 0x00000000000c7805 */ /* 0x000fcc000001ff00 */
[----:B------:R-:W5:Y:S04]  /*0190*/  @!P0 LDG.E.EL R12, desc[UR4][R4.64+0xc] ;  /* 0x00000c04040c8981 */ /* 0x000f68000c2e1900 */
[----:B------:R1:W5:Y:S01]  /*01a0*/  @!P0 LDG.E.EL R13, desc[UR4][R4.64+0xc] ;  /* 0x00000c04040d8981 */ /* 0x000362000c2e1900 */
[----:B------:R-:W-:Y:S01]  /*01b0*/  CS2R R8, SRZ ;  /* 0x0000000000087805 */ /* 0x000fe2000001ff00 */
[----:B------:R-:W-:-:S05]  /*01c0*/  IMAD.WIDE R2, R7, 0x4, R2 ;  /* 0x0000000407027825 */ /* 0x000fca00078e0202 */
[----:B------:R1:W5:Y:S02]  /*01d0*/  @!P0 LDG.E.64 R8, desc[UR4][R2.64] ;  /* 0x0000000402088981 */ /* 0x000364000c1e1b00 */
[----:B-1----:R-:W1:Y:S02]  /*01e0*/  LDC.64 R4, c[0x0][0x218] ;  /* 0x00008600ff047b82 */ /* 0x002e640000000a00 */
[----:B01----:R-:W-:Y:S01]  /*01f0*/  IMAD.WIDE R2, R7, 0x4, R4 ;  /* 0x0000000407027825 */ /* 0x003fe200078e0204 */
[C---:B--2---:R-:W-:Y:S02]  /*0200*/  FSETP.NAN.AND P3, PT, R15.reuse, R15, PT ;  /* 0x0000000f0f00720b */ /* 0x044fe40003f68000 */
[C---:B---3--:R-:W-:Y:S02]  /*0210*/  FSETP.NAN.AND P4, PT, R14.reuse, R14, PT ;  /* 0x0000000e0e00720b */ /* 0x048fe40003f88000 */
[----:B----4-:R-:W-:Y:S02]  /*0220*/  FSETP.GT.AND P1, PT, R15, R0, PT ;  /* 0x000000000f00720b */ /* 0x010fe40003f24000 */
[----:B-----5:R-:W-:-:S07]  /*0230*/  FSETP.GT.AND P2, PT, R14, R6, PT ;  /* 0x000000060e00720b */ /* 0x020fce0003f44000 */
[----:B------:R-:W-:Y:S02]  /*0240*/  @!P3 FSEL R15, R15, R0, P1 ;  /* 0x000000000f0fb208 */ /* 0x000fe40000800000 */
[----:B------:R-:W-:Y:S02]  /*0250*/  @!P4 FSEL R14, R14, R6, P2 ;  /* 0x000000060e0ec208 */ /* 0x000fe40001000000 */
[C---:B------:R-:W-:Y:S02]  /*0260*/  FSETP.GT.AND P1, PT, R15.reuse, R10, PT ;  /* 0x0000000a0f00720b */ /* 0x040fe40003f24000 */
[C---:B------:R-:W-:Y:S02]  /*0270*/  FSETP.GT.AND P2, PT, R14.reuse, R11, PT ;  /* 0x0000000b0e00720b */ /* 0x040fe40003f44000 */
[----:B------:R-:W-:Y:S02]  /*0280*/  FSETP.NAN.AND P3, PT, R15, R15, PT ;  /* 0x0000000f0f00720b */ /* 0x000fe40003f68000 */
[----:B------:R-:W-:-:S07]  /*0290*/  FSETP.NAN.AND P4, PT, R14, R14, PT ;  /* 0x0000000e0e00720b */ /* 0x000fce0003f88000 */
[----:B------:R-:W-:Y:S02]  /*02a0*/  @!P1 FSEL R15, R15, R10, P3 ;  /* 0x0000000a0f0f9208 */ /* 0x000fe40001800000 */
[----:B------:R-:W-:Y:S02]  /*02b0*/  @!P2 FSEL R14, R14, R11, P4 ;  /* 0x0000000b0e0ea208 */ /* 0x000fe40002000000 */
[C---:B------:R-:W-:Y:S02]  /*02c0*/  FSETP.GT.AND P1, PT, R15.reuse, R12, PT ;  /* 0x0000000c0f00720b */ /* 0x040fe40003f24000 */
[C---:B------:R-:W-:Y:S02]  /*02d0*/  FSETP.GT.AND P2, PT, R14.reuse, R13, PT ;  /* 0x0000000d0e00720b */ /* 0x040fe40003f44000 */
[----:B------:R-:W-:Y:S02]  /*02e0*/  FSETP.NAN.AND P3, PT, R15, R15, PT ;  /* 0x0000000f0f00720b */ /* 0x000fe40003f68000 */
[----:B------:R-:W-:-:S07]  /*02f0*/  FSETP.NAN.AND P4, PT, R14, R14, PT ;  /* 0x0000000e0e00720b */ /* 0x000fce0003f88000 */
[----:B------:R-:W-:Y:S02]  /*0300*/  @!P1 FSEL R15, R15, R12, P3 ;  /* 0x0000000c0f0f9208 */ /* 0x000fe40001800000 */
[----:B------:R-:W-:-:S03]  /*0310*/  @!P2 FSEL R14, R14, R13, P4 ;  /* 0x0000000d0e0ea208 */ /* 0x000fc60002000000 */
[----:B------:R-:W-:Y:S02]  /*0320*/  FADD R8, -R15, R8 ;  /* 0x000000080f087221 */ /* 0x000fe40000000100 */
[----:B------:R-:W-:Y:S01]  /*0330*/  FADD R9, -R14, R9 ;  /* 0x000000090e097221 */ /* 0x000fe20000000100 */
[----:B------:R-:W-:Y:S06]  /*0340*/  @P0 EXIT ;  /* 0x000000000000094d */ /* 0x000fec0003800000 */
[----:B------:R-:W-:Y:S01]  /*0350*/  STG.E.64 desc[UR4][R2.64], R8 ;  /* 0x0000000802007986 */ /* 0x000fe2000c101b04 */
[----:B------:R-:W-:Y:S05]  /*0360*/  EXIT ;  /* 0x000000000000794d */ /* 0x000fea0003800000 */
.L_x_0:
[----:B------:R-:W-:-:S00]  /*0370*/  BRA `(.L_x_0) ;  /* 0xfffffffc00fc7947 */ /* 0x000fc0000383ffff */
[----:B------:R-:W-:-:S00]  /*0380*/  NOP ;  /* 0x0000000000007918 */ /* 0x000fc00000000000 */
[----:B------:R-:W-:-:S00]  /*0390*/  NOP ;  /* 0x0000000000007918 */ /* 0x000fc00000000000 */
[----:B------:R-:W-:-:S00]  /*03a0*/  NOP ;  /* 0x0000000000007918 */ /* 0x000fc00000000000 */
[----:B------:R-:W-:-:S00]  /*03b0*/  NOP ;  /* 0x0000000000007918 */ /* 0x000fc00000000000 */
[----:B------:R-:W-:-:S00]  /*03c0*/  NOP ;  /* 0x0000000000007918 */ /* 0x000fc00000000000 */
[----:B------:R-:W-:-:S00]  /*03d0*/  NOP ;  /* 0x0000000000007918 */ /* 0x000fc00000000000 */
[----:B------:R-:W-:-:S00]  /*03e0*/  NOP ;  /* 0x0000000000007918 */ /* 0x000fc00000000000 */
[----:B------:R-:W-:-:S00]  /*03f0*/  NOP ;  /* 0x0000000000007918 */ /* 0x000fc00000000000 */
.L_x_1:


//--------------------- .nv.constant0.triton_poi_fused_max_sub_0 --------------------------
	.section	.nv.constant0.triton_poi_fused_max_sub_0,"a",@progbits
	.sectionflags	@""
	.align	4
.nv.constant0.triton_poi_fused_max_sub_0:
	.zero		548
